//
// Generated by NVIDIA NVVM Compiler
//
// Compiler Build ID: CL-36424714
// Cuda compilation tools, release 13.0, V13.0.88
// Based on NVVM 20.0.0
//

.version 9.0
.target sm_100
.address_size 64

	// .globl	_Z10GPU_kerneli
.extern .func  (.param .b32 func_retval0) vprintf
(
	.param .b64 vprintf_param_0,
	.param .b64 vprintf_param_1
)
;
.global .align 1 .b8 $str[4] = {37, 105, 10};

.visible .entry _Z10GPU_kerneli(
	.param .u32 _Z10GPU_kerneli_param_0
)
{
	.local .align 8 .b8 	__local_depot0[8];
	.reg .b64 	%SP;
	.reg .b64 	%SPL;
	.reg .pred 	%p<7>;
	.reg .b32 	%r<39>;
	.reg .b64 	%rd<9>;

	mov.u64 	%SPL, __local_depot0;
	cvta.local.u64 	%SP, %SPL;
	ld.param.u32 	%r12, [_Z10GPU_kerneli_param_0];
	add.u64 	%rd2, %SP, 0;
	add.u64 	%rd1, %SPL, 0;
	mov.u32 	%r37, %tid.x;
	mov.u32 	%r2, %ntid.x;
	setp.ge.s32 	%p1, %r37, %r12;
	@%p1 bra 	$L__BB0_7;
	add.s32 	%r13, %r37, %r2;
	max.u32 	%r14, %r12, %r13;
	setp.lt.u32 	%p2, %r13, %r12;
	selp.u32 	%r15, 1, 0, %p2;
	add.s32 	%r16, %r13, %r15;
	sub.s32 	%r17, %r14, %r16;
	div.u32 	%r18, %r17, %r2;
	add.s32 	%r3, %r18, %r15;
	and.b32  	%r19, %r3, 3;
	setp.eq.s32 	%p3, %r19, 3;
	@%p3 bra 	$L__BB0_4;
	add.s32 	%r20, %r3, 1;
	and.b32  	%r21, %r20, 3;
	neg.s32 	%r35, %r21;
	mov.u64 	%rd3, $str;
$L__BB0_3:
	.pragma "nounroll";
	st.local.u32 	[%rd1], %r37;
	cvta.global.u64 	%rd4, %rd3;
	{ // callseq 0, 0
	.param .b64 param0;
	st.param.b64 	[param0], %rd4;
	.param .b64 param1;
	st.param.b64 	[param1], %rd2;
	.param .b32 retval0;
	call.uni (retval0), 
	vprintf, 
	(
	param0, 
	param1
	);
	ld.param.b32 	%r22, [retval0];
	} // callseq 0
	add.s32 	%r37, %r37, %r2;
	add.s32 	%r35, %r35, 1;
	setp.ne.s32 	%p4, %r35, 0;
	@%p4 bra 	$L__BB0_3;
$L__BB0_4:
	setp.lt.u32 	%p5, %r3, 3;
	@%p5 bra 	$L__BB0_7;
	mov.u64 	%rd6, $str;
$L__BB0_6:
	st.local.u32 	[%rd1], %r37;
	cvta.global.u64 	%rd7, %rd6;
	{ // callseq 1, 0
	.param .b64 param0;
	st.param.b64 	[param0], %rd7;
	.param .b64 param1;
	st.param.b64 	[param1], %rd2;
	.param .b32 retval0;
	call.uni (retval0), 
	vprintf, 
	(
	param0, 
	param1
	);
	ld.param.b32 	%r24, [retval0];
	} // callseq 1
	add.s32 	%r26, %r37, %r2;
	st.local.u32 	[%rd1], %r26;
	{ // callseq 2, 0
	.param .b64 param0;
	st.param.b64 	[param0], %rd7;
	.param .b64 param1;
	st.param.b64 	[param1], %rd2;
	.param .b32 retval0;
	call.uni (retval0), 
	vprintf, 
	(
	param0, 
	param1
	);
	ld.param.b32 	%r27, [retval0];
	} // callseq 2
	add.s32 	%r29, %r26, %r2;
	st.local.u32 	[%rd1], %r29;
	{ // callseq 3, 0
	.param .b64 param0;
	st.param.b64 	[param0], %rd7;
	.param .b64 param1;
	st.param.b64 	[param1], %rd2;
	.param .b32 retval0;
	call.uni (retval0), 
	vprintf, 
	(
	param0, 
	param1
	);
	ld.param.b32 	%r30, [retval0];
	} // callseq 3
	add.s32 	%r32, %r29, %r2;
	st.local.u32 	[%rd1], %r32;
	{ // callseq 4, 0
	.param .b64 param0;
	st.param.b64 	[param0], %rd7;
	.param .b64 param1;
	st.param.b64 	[param1], %rd2;
	.param .b32 retval0;
	call.uni (retval0), 
	vprintf, 
	(
	param0, 
	param1
	);
	ld.param.b32 	%r33, [retval0];
	} // callseq 4
	add.s32 	%r37, %r32, %r2;
	setp.lt.s32 	%p6, %r37, %r12;
	@%p6 bra 	$L__BB0_6;
$L__BB0_7:
	ret;

}


// ===== COMPILED SASS (sm_100) =====

	.target	sm_100

	.elftype	@"ET_EXEC"


//--------------------- .note.nv.tkinfo           --------------------------
	.section	.note.nv.tkinfo,"",@"SHT_NOTE"
	.sectionflags	@"SHF_NOTE_NV_TKINFO"
	.tkinfo
        /*0018*/ 	.word	0x00000002
        /*0030*/ 	.string	""
        /*0030*/ 	.string	"ptxas"
        /*0030*/ 	.string	"Cuda compilation tools, release 13.0, V13.0.88"
        /*0030*/ 	.string	"Build cuda_13.0.r13.0/compiler.36424714_0"
        /*0030*/ 	.string	"-arch sm_100 -m 64 "



//--------------------- .note.nv.cuinfo           --------------------------
	.section	.note.nv.cuinfo,"",@"SHT_NOTE"
	.sectionflags	@"SHF_NOTE_NV_CUINFO"
        /*0018*/ 	.short	0x0002
        /*001a*/ 	.short	0x0064
        /*001c*/ 	.short	0x0082
	.zero		2


//--------------------- .nv.info                  --------------------------
	.section	.nv.info,"",@"SHT_CUDA_INFO"
	.align	4


	//----- nvinfo : EIATTR_REGCOUNT
	.align		4
        /*0000*/ 	.byte	0x04, 0x2f
        /*0002*/ 	.short	(.L_2 - .L_1)
	.align		4
.L_1:
        /*0004*/ 	.word	index@(_Z10GPU_kerneli)
        /*0008*/ 	.word	0x00000018


	//----- nvinfo : EIATTR_FRAME_SIZE
	.align		4
.L_2:
        /*000c*/ 	.byte	0x04, 0x11
        /*000e*/ 	.short	(.L_4 - .L_3)
	.align		4
.L_3:
        /*0010*/ 	.word	index@(_Z10GPU_kerneli)
        /*0014*/ 	.word	0x00000008


	//----- nvinfo : EIATTR_MIN_STACK_SIZE
	.align		4
.L_4:
        /*0018*/ 	.byte	0x04, 0x12
        /*001a*/ 	.short	(.L_6 - .L_5)
	.align		4
.L_5:
        /*001c*/ 	.word	index@(_Z10GPU_kerneli)
        /*0020*/ 	.word	0x00000008
.L_6:


//--------------------- .nv.compat                --------------------------
	.section	.nv.compat,"",@"SHT_CUDA_COMPAT_INFO"
	.align	4
        /*0000*/ 	.byte	0x02, 0x09, 0x00, 0x00, 0x02, 0x02, 0x01, 0x00, 0x02, 0x05, 0x05, 0x00, 0x03, 0x07, 0x01, 0x01
        /*0010*/ 	.byte	0x02, 0x03, 0x00, 0x00, 0x02, 0x06, 0x01, 0x00, 0x04, 0x0b, 0x08, 0x00, 0x09, 0x00, 0x00, 0x00
        /*0020*/ 	.byte	0x00, 0x00, 0x00, 0x00


//--------------------- .nv.info._Z10GPU_kerneli  --------------------------
	.section	.nv.info._Z10GPU_kerneli,"",@"SHT_CUDA_INFO"
	.sectionflags	@""
	.align	4


	//----- nvinfo : EIATTR_CUDA_API_VERSION
	.align		4
        /*0000*/ 	.byte	0x04, 0x37
        /*0002*/ 	.short	(.L_8 - .L_7)
.L_7:
        /*0004*/ 	.word	0x00000082


	//----- nvinfo : EIATTR_KPARAM_INFO
	.align		4
.L_8:
        /*0008*/ 	.byte	0x04, 0x17
        /*000a*/ 	.short	(.L_10 - .L_9)
.L_9:
        /*000c*/ 	.word	0x00000000
        /*0010*/ 	.short	0x0000
        /*0012*/ 	.short	0x0000
        /*0014*/ 	.byte	0x00, 0xf0, 0x11, 0x00


	//----- nvinfo : EIATTR_SPARSE_MMA_MASK
	.align		4
.L_10:
        /*0018*/ 	.byte	0x03, 0x50
        /*001a*/ 	.short	0x0000


	//----- nvinfo : EIATTR_MAXREG_COUNT
	.align		4
        /*001c*/ 	.byte	0x03, 0x1b
        /*001e*/ 	.short	0x00ff


	//----- nvinfo : EIATTR_EXTERNS
	.align		4
        /*0020*/ 	.byte	0x04, 0x0f
        /*0022*/ 	.short	(.L_12 - .L_11)


	//   ....[0]....
	.align		4
.L_11:
        /*0024*/ 	.word	index@(vprintf)


	//----- nvinfo : EIATTR_MERCURY_ISA_VERSION
	.align		4
.L_12:
        /*0028*/ 	.byte	0x03, 0x5f
        /*002a*/ 	.short	0x0101


	//----- nvinfo : EIATTR_VRC_CTA_INIT_COUNT
	.align		4
        /*002c*/ 	.byte	0x02, 0x4a
	.zero		1
	.zero		1


	//----- nvinfo : EIATTR_SYSCALL_OFFSETS
	.align		4
        /*0030*/ 	.byte	0x04, 0x46
        /*0032*/ 	.short	(.L_14 - .L_13)


	//   ....[0]....
.L_13:
        /*0034*/ 	.word	0x00000370


	//   ....[1]....
        /*0038*/ 	.word	0x00000470


	//   ....[2]....
        /*003c*/ 	.word	0x00000510


	//   ....[3]....
        /*0040*/ 	.word	0x000005b0


	//   ....[4]....
        /*0044*/ 	.word	0x00000650


	//----- nvinfo : EIATTR_EXIT_INSTR_OFFSETS
	.align		4
.L_14:
        /*0048*/ 	.byte	0x04, 0x1c
        /*004a*/ 	.short	(.L_16 - .L_15)


	//   ....[0]....
.L_15:
        /*004c*/ 	.word	0x000000a0


	//   ....[1]....
        /*0050*/ 	.word	0x000003d0


	//   ....[2]....
        /*0054*/ 	.word	0x00000690


	//----- nvinfo : EIATTR_CRS_STACK_SIZE
	.align		4
.L_16:
        /*0058*/ 	.byte	0x04, 0x1e
        /*005a*/ 	.short	(.L_18 - .L_17)
.L_17:
        /*005c*/ 	.word	0x00000000


	//----- nvinfo : EIATTR_CBANK_PARAM_SIZE
	.align		4
.L_18:
        /*0060*/ 	.byte	0x03, 0x19
        /*0062*/ 	.short	0x0004


	//----- nvinfo : EIATTR_PARAM_CBANK
	.align		4
        /*0064*/ 	.byte	0x04, 0x0a
        /*0066*/ 	.short	(.L_20 - .L_19)
	.align		4
.L_19:
        /*0068*/ 	.word	index@(.nv.constant0._Z10GPU_kerneli)
        /*006c*/ 	.short	0x0380
        /*006e*/ 	.short	0x0004


	//----- nvinfo : EIATTR_SW_WAR
	.align		4
.L_20:
        /*0070*/ 	.byte	0x04, 0x36
        /*0072*/ 	.short	(.L_22 - .L_21)
.L_21:
        /*0074*/ 	.word	0x00000008
.L_22:


//--------------------- .nv.callgraph             --------------------------
	.section	.nv.callgraph,"",@"SHT_CUDA_CALLGRAPH"
	.align	4
	.sectionentsize	8
	.align		4
        /*0000*/ 	.word	0x00000000
	.align		4
        /*0004*/ 	.word	0xffffffff
	.align		4
        /*0008*/ 	.word	index@(_Z10GPU_kerneli)
	.align		4
        /*000c*/ 	.word	index@(vprintf)
	.align		4
        /*0010*/ 	.word	0x00000000
	.align		4
        /*0014*/ 	.word	0xfffffffe
	.align		4
        /*0018*/ 	.word	0x00000000
	.align		4
        /*001c*/ 	.word	0xfffffffd
	.align		4
        /*0020*/ 	.word	0x00000000
	.align		4
        /*0024*/ 	.word	0xfffffffc


//--------------------- .nv.constant4             --------------------------
	.section	.nv.constant4,"a",@progbits
	.align	8
	.align		8
.nv.constant4:
        /*0000*/ 	.dword	vprintf
	.align		8
        /*0008*/ 	.dword	$str


//--------------------- .text._Z10GPU_kerneli     --------------------------
	.section	.text._Z10GPU_kerneli,"ax",@progbits
	.align	128
        .global         _Z10GPU_kerneli
        .type           _Z10GPU_kerneli,@function
        .size           _Z10GPU_kerneli,(.L_x_10 - _Z10GPU_kerneli)
        .other          _Z10GPU_kerneli,@"STO_CUDA_ENTRY STV_DEFAULT"
_Z10GPU_kerneli:
.text._Z10GPU_kerneli:
[----:B------:R-:W0:Y:S01]  /*0000*/  LDC R1, c[0x0][0x37c] ;  /* 0x0000df00ff017b82 */ /* 0x000e220000000800 */
[----:B------:R-:W1:Y:S01]  /*0010*/  S2R R18, SR_TID.X ;  /* 0x0000000000127919 */ /* 0x000e620000002100 */
[----:B------:R-:W1:Y:S01]  /*0020*/  LDCU UR6, c[0x0][0x380] ;  /* 0x00007000ff0677ac */ /* 0x000e620008000800 */
[----:B0-----:R-:W-:Y:S01]  /*0030*/  VIADD R1, R1, 0xfffffff8 ;  /* 0xfffffff801017836 */ /* 0x001fe20000000000 */
[----:B------:R-:W0:Y:S01]  /*0040*/  LDCU UR4, c[0x0][0x2f8] ;  /* 0x00005f00ff0477ac */ /* 0x000e220008000800 */
[----:B------:R-:W2:Y:S01]  /*0050*/  LDCU UR5, c[0x0][0x2fc] ;  /* 0x00005f80ff0577ac */ /* 0x000ea20008000800 */
[----:B------:R-:W3:Y:S02]  /*0060*/  LDCU UR36, c[0x0][0x360] ;  /* 0x00006c00ff2477ac */ /* 0x000ee40008000800 */
[----:B0-----:R-:W-:-:S05]  /*0070*/  IADD3 R16, P1, PT, R1, UR4, RZ ;  /* 0x0000000401107c10 */ /* 0x001fca000ff3e0ff */
[----:B--2---:R-:W-:Y:S01]  /*0080*/  IMAD.X R2, RZ, RZ, UR5, P1 ;  /* 0x00000005ff027e24 */ /* 0x004fe200088e06ff */
[----:B-1----:R-:W-:-:S13]  /*0090*/  ISETP.GE.AND P0, PT, R18, UR6, PT ;  /* 0x0000000612007c0c */ /* 0x002fda000bf06270 */
[----:B---3--:R-:W-:Y:S05]  /*00a0*/  @P0 EXIT ;  /* 0x000000000000094d */ /* 0x008fea0003800000 */
[----:B------:R-:W0:Y:S01]  /*00b0*/  I2F.U32.RP R6, UR36 ;  /* 0x0000002400067d06 */ /* 0x000e220008209000 */
[----:B------:R-:W-:Y:S01]  /*00c0*/  VIADD R0, R18, UR36 ;  /* 0x0000002412007c36 */ /* 0x000fe20008000000 */
[----:B------:R-:W-:Y:S01]  /*00d0*/  ISETP.NE.U32.AND P2, PT, RZ, UR36, PT ;  /* 0x00000024ff007c0c */ /* 0x000fe2000bf45070 */
[----:B------:R-:W1:Y:S01]  /*00e0*/  LDCU UR37, c[0x0][0x380] ;  /* 0x00007000ff2577ac */ /* 0x000e620008000800 */
[----:B------:R-:W-:Y:S02]  /*00f0*/  BSSY.RECONVERGENT B6, `(.L_x_0) ;  /* 0x000002c000067945 */ /* 0x000fe40003800200 */
[C---:B------:R-:W-:Y:S02]  /*0100*/  ISETP.GE.U32.AND P0, PT, R0.reuse, UR6, PT ;  /* 0x0000000600007c0c */ /* 0x040fe4000bf06070 */
[----:B------:R-:W-:Y:S02]  /*0110*/  VIMNMX.U32 R3, PT, PT, R0, UR6, !PT ;  /* 0x0000000600037c48 */ /* 0x000fe4000ffe0000 */
[----:B------:R-:W-:-:S04]  /*0120*/  SEL R19, RZ, 0x1, P0 ;  /* 0x00000001ff137807 */ /* 0x000fc80000000000 */
[----:B------:R-:W-:Y:S01]  /*0130*/  IADD3 R3, PT, PT, R3, -R0, -R19 ;  /* 0x8000000003037210 */ /* 0x000fe20007ffe813 */
[----:B0-----:R-:W0:Y:S02]  /*0140*/  MUFU.RCP R6, R6 ;  /* 0x0000000600067308 */ /* 0x001e240000001000 */
[----:B0-----:R-:W-:-:S06]  /*0150*/  VIADD R4, R6, 0xffffffe ;  /* 0x0ffffffe06047836 */ /* 0x001fcc0000000000 */
[----:B------:R0:W2:Y:S02]  /*0160*/  F2I.FTZ.U32.TRUNC.NTZ R5, R4 ;  /* 0x0000000400057305 */ /* 0x0000a4000021f000 */
[----:B0-----:R-:W-:Y:S01]  /*0170*/  IMAD.MOV.U32 R4, RZ, RZ, RZ ;  /* 0x000000ffff047224 */ /* 0x001fe200078e00ff */
[----:B--2---:R-:W-:-:S05]  /*0180*/  IADD3 R7, PT, PT, RZ, -R5, RZ ;  /* 0x80000005ff077210 */ /* 0x004fca0007ffe0ff */
[----:B------:R-:W-:-:S04]  /*0190*/  IMAD R7, R7, UR36, RZ ;  /* 0x0000002407077c24 */ /* 0x000fc8000f8e02ff */
[----:B------:R-:W-:-:S06]  /*01a0*/  IMAD.HI.U32 R6, R5, R7, R4 ;  /* 0x0000000705067227 */ /* 0x000fcc00078e0004 */
[----:B------:R-:W-:-:S04]  /*01b0*/  IMAD.HI.U32 R6, R6, R3, RZ ;  /* 0x0000000306067227 */ /* 0x000fc800078e00ff */
[----:B------:R-:W-:-:S04]  /*01c0*/  IMAD.MOV R0, RZ, RZ, -R6 ;  /* 0x000000ffff007224 */ /* 0x000fc800078e0a06 */
[----:B------:R-:W-:-:S05]  /*01d0*/  IMAD R3, R0, UR36, R3 ;  /* 0x0000002400037c24 */ /* 0x000fca000f8e0203 */
[----:B------:R-:W-:-:S13]  /*01e0*/  ISETP.GE.U32.AND P0, PT, R3, UR36, PT ;  /* 0x0000002403007c0c */ /* 0x000fda000bf06070 */
[----:B------:R-:W-:Y:S01]  /*01f0*/  @P0 IADD3 R3, PT, PT, R3, -UR36, RZ ;  /* 0x8000002403030c10 */ /* 0x000fe2000fffe0ff */
[----:B------:R-:W-:-:S03]  /*0200*/  @P0 VIADD R6, R6, 0x1 ;  /* 0x0000000106060836 */ /* 0x000fc60000000000 */
[----:B------:R-:W-:-:S13]  /*0210*/  ISETP.GE.U32.AND P1, PT, R3, UR36, PT ;  /* 0x0000002403007c0c */ /* 0x000fda000bf26070 */
[----:B------:R-:W-:Y:S01]  /*0220*/  @P1 VIADD R6, R6, 0x1 ;  /* 0x0000000106061836 */ /* 0x000fe20000000000 */
[----:B------:R-:W-:-:S05]  /*0230*/  @!P2 LOP3.LUT R6, RZ, UR36, RZ, 0x33, !PT ;  /* 0x00000024ff06ac12 */ /* 0x000fca000f8e33ff */
[----:B------:R-:W-:-:S05]  /*0240*/  IMAD.IADD R19, R19, 0x1, R6 ;  /* 0x0000000113137824 */ /* 0x000fca00078e0206 */
[----:B------:R-:W-:-:S04]  /*0250*/  LOP3.LUT R0, R19, 0x3, RZ, 0xc0, !PT ;  /* 0x0000000313007812 */ /* 0x000fc800078ec0ff */
[----:B------:R-:W-:-:S13]  /*0260*/  ISETP.NE.AND P0, PT, R0, 0x3, PT ;  /* 0x000000030000780c */ /* 0x000fda0003f05270 */
[----:B-1----:R-:W-:Y:S05]  /*0270*/  @!P0 BRA `(.L_x_1) ;  /* 0x00000000004c8947 */ /* 0x002fea0003800000 */
[----:B------:R-:W-:-:S04]  /*0280*/  IADD3 R0, PT, PT, R19, 0x1, RZ ;  /* 0x0000000113007810 */ /* 0x000fc80007ffe0ff */
[----:B------:R-:W-:-:S05]  /*0290*/  LOP3.LUT R0, R0, 0x3, RZ, 0xc0, !PT ;  /* 0x0000000300007812 */ /* 0x000fca00078ec0ff */
[----:B------:R-:W-:-:S07]  /*02a0*/  IMAD.MOV R17, RZ, RZ, -R0 ;  /* 0x000000ffff117224 */ /* 0x000fce00078e0a00 */
.L_x_3:
[----:B------:R0:W-:Y:S01]  /*02b0*/  STL [R1], R18 ;  /* 0x0000001201007387 */ /* 0x0001e20000100800 */
[----:B------:R-:W1:Y:S01]  /*02c0*/  LDCU.64 UR4, c[0x4][0x8] ;  /* 0x01000100ff0477ac */ /* 0x000e620008000a00 */
[----:B------:R-:W-:Y:S01]  /*02d0*/  VIADD R17, R17, 0x1 ;  /* 0x0000000111117836 */ /* 0x000fe20000000000 */
[----:B------:R-:W-:Y:S01]  /*02e0*/  MOV R0, 0x0 ;  /* 0x0000000000007802 */ /* 0x000fe20000000f00 */
[----:B------:R-:W-:Y:S02]  /*02f0*/  IMAD.MOV.U32 R6, RZ, RZ, R16 ;  /* 0x000000ffff067224 */ /* 0x000fe400078e0010 */
[----:B------:R-:W-:Y:S01]  /*0300*/  IMAD.MOV.U32 R7, RZ, RZ, R2 ;  /* 0x000000ffff077224 */ /* 0x000fe200078e0002 */
[----:B------:R-:W-:Y:S01]  /*0310*/  ISETP.NE.AND P0, PT, R17, RZ, PT ;  /* 0x000000ff1100720c */ /* 0x000fe20003f05270 */
[----:B------:R2:W3:Y:S03]  /*0320*/  LDC.64 R8, c[0x4][R0] ;  /* 0x0100000000087b82 */ /* 0x0004e60000000a00 */
[----:B--2---:R-:W-:Y:S01]  /*0330*/  P2R R0, PR, RZ, 0x1 ;  /* 0x00000001ff007803 */ /* 0x004fe20000000000 */
[----:B-1----:R-:W-:Y:S01]  /*0340*/  IMAD.U32 R4, RZ, RZ, UR4 ;  /* 0x00000004ff047e24 */ /* 0x002fe2000f8e00ff */
[----:B0-----:R-:W-:-:S07]  /*0350*/  MOV R5, UR5 ;  /* 0x0000000500057c02 */ /* 0x001fce0008000f00 */
[----:B------:R-:W-:-:S07]  /*0360*/  LEPC R20, `(.L_x_2) ;  /* 0x000000001014794e */ /* 0x000fce0000000000 */
[----:B---3--:R-:W-:Y:S05]  /*0370*/  CALL.ABS.NOINC R8 ;  /* 0x0000000008007343 */ /* 0x008fea0003c00000 */
.L_x_2:
[----:B------:R-:W-:Y:S01]  /*0380*/  ISETP.NE.AND P6, PT, R17, RZ, PT ;  /* 0x000000ff1100720c */ /* 0x000fe20003fc5270 */
[----:B------:R-:W-:-:S12]  /*0390*/  VIADD R18, R18, UR36 ;  /* 0x0000002412127c36 */ /* 0x000fd80008000000 */
[----:B------:R-:W-:Y:S05]  /*03a0*/  @P6 BRA `(.L_x_3) ;  /* 0xfffffffc00c06947 */ /* 0x000fea000383ffff */
.L_x_1:
[----:B------:R-:W-:Y:S05]  /*03b0*/  BSYNC.RECONVERGENT B6 ;  /* 0x0000000000067941 */ /* 0x000fea0003800200 */
.L_x_0:
[----:B------:R-:W-:-:S13]  /*03c0*/  ISETP.GE.U32.AND P0, PT, R19, 0x3, PT ;  /* 0x000000031300780c */ /* 0x000fda0003f06070 */
[----:B------:R-:W-:Y:S05]  /*03d0*/  @!P0 EXIT ;  /* 0x000000000000894d */ /* 0x000fea0003800000 */
.L_x_8:
[----:B------:R-:W-:Y:S01]  /*03e0*/  MOV R17, 0x0 ;  /* 0x0000000000117802 */ /* 0x000fe20000000f00 */
[----:B------:R0:W-:Y:S01]  /*03f0*/  STL [R1], R18 ;  /* 0x0000001201007387 */ /* 0x0001e20000100800 */
[----:B------:R-:W1:Y:S01]  /*0400*/  LDCU.64 UR4, c[0x4][0x8] ;  /* 0x01000100ff0477ac */ /* 0x000e620008000a00 */
[----:B------:R-:W-:Y:S01]  /*0410*/  IMAD.MOV.U32 R6, RZ, RZ, R16 ;  /* 0x000000ffff067224 */ /* 0x000fe200078e0010 */
[----:B------:R0:W2:Y:S01]  /*0420*/  LDC.64 R8, c[0x4][R17] ;  /* 0x0100000011087b82 */ /* 0x0000a20000000a00 */
[----:B------:R-:W-:Y:S01]  /*0430*/  IMAD.MOV.U32 R7, RZ, RZ, R2 ;  /* 0x000000ffff077224 */ /* 0x000fe200078e0002 */
[----:B-1----:R-:W-:Y:S01]  /*0440*/  MOV R4, UR4 ;  /* 0x0000000400047c02 */ /* 0x002fe20008000f00 */
[----:B0-----:R-:W-:-:S07]  /*0450*/  IMAD.U32 R5, RZ, RZ, UR5 ;  /* 0x00000005ff057e24 */ /* 0x001fce000f8e00ff */
[----:B------:R-:W-:-:S07]  /*0460*/  LEPC R20, `(.L_x_4) ;  /* 0x000000001014794e */ /* 0x000fce0000000000 */
[----:B--2---:R-:W-:Y:S05]  /*0470*/  CALL.ABS.NOINC R8 ;  /* 0x0000000008007343 */ /* 0x004fea0003c00000 */
.L_x_4:
[----:B------:R-:W-:Y:S01]  /*0480*/  IADD3 R18, PT, PT, R18, UR36, RZ ;  /* 0x0000002412127c10 */ /* 0x000fe2000fffe0ff */
[----:B------:R0:W1:Y:S01]  /*0490*/  LDC.64 R8, c[0x4][R17] ;  /* 0x0100000011087b82 */ /* 0x0000620000000a00 */
[----:B------:R-:W2:Y:S01]  /*04a0*/  LDCU.64 UR4, c[0x4][0x8] ;  /* 0x01000100ff0477ac */ /* 0x000ea20008000a00 */
[----:B------:R-:W-:Y:S01]  /*04b0*/  IMAD.MOV.U32 R6, RZ, RZ, R16 ;  /* 0x000000ffff067224 */ /* 0x000fe200078e0010 */
[----:B------:R-:W-:Y:S01]  /*04c0*/  MOV R7, R2 ;  /* 0x0000000200077202 */ /* 0x000fe20000000f00 */
[----:B------:R0:W-:Y:S01]  /*04d0*/  STL [R1], R18 ;  /* 0x0000001201007387 */ /* 0x0001e20000100800 */
[----:B--2---:R-:W-:Y:S02]  /*04e0*/  IMAD.U32 R4, RZ, RZ, UR4 ;  /* 0x00000004ff047e24 */ /* 0x004fe4000f8e00ff */
[----:B0-----:R-:W-:-:S07]  /*04f0*/  IMAD.U32 R5, RZ, RZ, UR5 ;  /* 0x00000005ff057e24 */ /* 0x001fce000f8e00ff */
[----:B------:R-:W-:-:S07]  /*0500*/  LEPC R20, `(.L_x_5) ;  /* 0x000000001014794e */ /* 0x000fce0000000000 */
[----:B-1----:R-:W-:Y:S05]  /*0510*/  CALL.ABS.NOINC R8 ;  /* 0x0000000008007343 */ /* 0x002fea0003c00000 */
.L_x_5:
[----:B------:R-:W-:Y:S01]  /*0520*/  VIADD R18, R18, UR36 ;  /* 0x0000002412127c36 */ /* 0x000fe20008000000 */
[----:B------:R0:W1:Y:S01]  /*0530*/  LDC.64 R8, c[0x4][R17] ;  /* 0x0100000011087b82 */ /* 0x0000620000000a00 */
[----:B------:R-:W2:Y:S01]  /*0540*/  LDCU.64 UR4, c[0x4][0x8] ;  /* 0x01000100ff0477ac */ /* 0x000ea20008000a00 */
[----:B------:R-:W-:Y:S01]  /*0550*/  MOV R6, R16 ;  /* 0x0000001000067202 */ /* 0x000fe20000000f00 */
[----:B------:R-:W-:Y:S01]  /*0560*/  IMAD.MOV.U32 R7, RZ, RZ, R2 ;  /* 0x000000ffff077224 */ /* 0x000fe200078e0002 */
[----:B------:R0:W-:Y:S01]  /*0570*/  STL [R1], R18 ;  /* 0x0000001201007387 */ /* 0x0001e20000100800 */
[----:B--2---:R-:W-:Y:S02]  /*0580*/  IMAD.U32 R4, RZ, RZ, UR4 ;  /* 0x00000004ff047e24 */ /* 0x004fe4000f8e00ff */
[----:B0-----:R-:W-:-:S07]  /*0590*/  IMAD.U32 R5, RZ, RZ, UR5 ;  /* 0x00000005ff057e24 */ /* 0x001fce000f8e00ff */
[----:B------:R-:W-:-:S07]  /*05a0*/  LEPC R20, `(.L_x_6) ;  /* 0x000000001014794e */ /* 0x000fce0000000000 */
[----:B-1----:R-:W-:Y:S05]  /*05b0*/  CALL.ABS.NOINC R8 ;  /* 0x0000000008007343 */ /* 0x002fea0003c00000 */
.L_x_6:
[----:B------:R-:W-:Y:S01]  /*05c0*/  VIADD R18, R18, UR36 ;  /* 0x0000002412127c36 */ /* 0x000fe20008000000 */
[----:B------:R0:W1:Y:S01]  /*05d0*/  LDC.64 R8, c[0x4][R17] ;  /* 0x0100000011087b82 */ /* 0x0000620000000a00 */
[----:B------:R-:W2:Y:S01]  /*05e0*/  LDCU.64 UR4, c[0x4][0x8] ;  /* 0x01000100ff0477ac */ /* 0x000ea20008000a00 */
[----:B------:R-:W-:Y:S01]  /*05f0*/  IMAD.MOV.U32 R6, RZ, RZ, R16 ;  /* 0x000000ffff067224 */ /* 0x000fe200078e0010 */
[----:B------:R-:W-:Y:S01]  /*0600*/  MOV R7, R2 ;  /* 0x0000000200077202 */ /* 0x000fe20000000f00 */
[----:B------:R0:W-:Y:S01]  /*0610*/  STL [R1], R18 ;  /* 0x0000001201007387 */ /* 0x0001e20000100800 */
[----:B--2---:R-:W-:Y:S01]  /*0620*/  MOV R4, UR4 ;  /* 0x0000000400047c02 */ /* 0x004fe20008000f00 */
[----:B0-----:R-:W-:-:S07]  /*0630*/  IMAD.U32 R5, RZ, RZ, UR5 ;  /* 0x00000005ff057e24 */ /* 0x001fce000f8e00ff */
[----:B------:R-:W-:-:S07]  /*0640*/  LEPC R20, `(.L_x_7) ;  /* 0x000000001014794e */ /* 0x000fce0000000000 */
[----:B-1----:R-:W-:Y:S05]  /*0650*/  CALL.ABS.NOINC R8 ;  /* 0x0000000008007343 */ /* 0x002fea0003c00000 */
.L_x_7:
[----:B------:R-:W-:-:S05]  /*0660*/  VIADD R18, R18, UR36 ;  /* 0x0000002412127c36 */ /* 0x000fca0008000000 */
[----:B------:R-:W-:-:S13]  /*0670*/  ISETP.GE.AND P0, PT, R18, UR37, PT ;  /* 0x0000002512007c0c */ /* 0x000fda000bf06270 */
[----:B------:R-:W-:Y:S05]  /*0680*/  @!P0 BRA `(.L_x_8) ;  /* 0xfffffffc00548947 */ /* 0x000fea000383ffff */
[----:B------:R-:W-:Y:S05]  /*0690*/  EXIT ;  /* 0x000000000000794d */ /* 0x000fea0003800000 */
.L_x_9:
[----:B------:R-:W-:-:S00]  /*06a0*/  BRA `(.L_x_9) ;  /* 0xfffffffc00fc7947 */ /* 0x000fc0000383ffff */
[----:B------:R-:W-:-:S00]  /*06b0*/  NOP ;  /* 0x0000000000007918 */ /* 0x000fc00000000000 */
        /* <DEDUP_REMOVED lines=12> */
.L_x_10:


//--------------------- .nv.global.init           --------------------------
	.section	.nv.global.init,"aw",@progbits
.nv.global.init:
	.type		$str,@object
	.size		$str,(.L_0 - $str)
$str:
        /*0000*/ 	.byte	0x25, 0x69, 0x0a, 0x00
.L_0:


//--------------------- .nv.shared.reserved.0     --------------------------
	.section	.nv.shared.reserved.0,"aw",@nobits
	.weak		__nv_reservedSMEM_offset_0_alias
	.size		__nv_reservedSMEM_offset_0_alias, 0, 64
	.other		__nv_reservedSMEM_offset_0_alias,@"STO_CUDA_RESERVED_SHARED STV_DEFAULT"
__nv_reservedSMEM_offset_0_alias:
	.zero		0
	.zero		64


//--------------------- .nv.constant0._Z10GPU_kerneli --------------------------
	.section	.nv.constant0._Z10GPU_kerneli,"a",@progbits
	.sectionflags	@""
	.align	4
.nv.constant0._Z10GPU_kerneli:
	.zero		900


//--------------------- SYMBOLS --------------------------

	.type		.nv.reservedSmem.offset0,@object
	.size		.nv.reservedSmem.offset0,0x4
	.type		vprintf,@function
